//
// Generated by NVIDIA NVVM Compiler
//
// Compiler Build ID: CL-36424714
// Cuda compilation tools, release 13.0, V13.0.88
// Based on NVVM 20.0.0
//

.version 9.0
.target sm_100
.address_size 64

	// .globl	_Z6bubblePiS_
.extern .func  (.param .b32 func_retval0) vprintf
(
	.param .b64 vprintf_param_0,
	.param .b64 vprintf_param_1
)
;
.global .align 1 .b8 $str[4] = {37, 100, 10};

.visible .entry _Z6bubblePiS_(
	.param .u64 .ptr .align 1 _Z6bubblePiS__param_0,
	.param .u64 .ptr .align 1 _Z6bubblePiS__param_1
)
{
	.local .align 8 .b8 	__local_depot0[8];
	.reg .b64 	%SP;
	.reg .b64 	%SPL;
	.reg .pred 	%p<5>;
	.reg .b32 	%r<22>;
	.reg .b64 	%rd<16>;

	mov.u64 	%SPL, __local_depot0;
	cvta.local.u64 	%SP, %SPL;
	ld.param.u64 	%rd6, [_Z6bubblePiS__param_0];
	ld.param.u64 	%rd5, [_Z6bubblePiS__param_1];
	cvta.to.global.u64 	%rd1, %rd6;
	add.u64 	%rd7, %SP, 0;
	add.u64 	%rd8, %SPL, 0;
	mov.u32 	%r11, %tid.x;
	mov.u32 	%r12, %ntid.x;
	mov.u32 	%r13, %ctaid.x;
	mad.lo.s32 	%r14, %r12, %r13, %r11;
	shl.b32 	%r1, %r14, 1;
	st.local.u32 	[%rd8], %r1;
	mov.u64 	%rd9, $str;
	cvta.global.u64 	%rd10, %rd9;
	{ // callseq 0, 0
	.param .b64 param0;
	st.param.b64 	[param0], %rd10;
	.param .b64 param1;
	st.param.b64 	[param1], %rd7;
	.param .b32 retval0;
	call.uni (retval0), 
	vprintf, 
	(
	param0, 
	param1
	);
	ld.param.b32 	%r15, [retval0];
	} // callseq 0
	ld.global.u32 	%r20, [%rd1];
	setp.lt.s32 	%p1, %r20, 2;
	@%p1 bra 	$L__BB0_6;
	cvta.to.global.u64 	%rd2, %rd5;
	mov.b32 	%r21, 0;
	cvt.s64.s32 	%rd13, %r1;
$L__BB0_2:
	and.b32  	%r5, %r21, 1;
	add.s32 	%r6, %r1, %r5;
	add.s32 	%r18, %r6, 1;
	setp.ge.s32 	%p2, %r18, %r20;
	@%p2 bra 	$L__BB0_5;
	mul.wide.s32 	%rd11, %r6, 4;
	add.s64 	%rd3, %rd2, %rd11;
	ld.global.u32 	%r7, [%rd3];
	cvt.u64.u32 	%rd12, %r5;
	add.s64 	%rd14, %rd13, %rd12;
	shl.b64 	%rd15, %rd14, 2;
	add.s64 	%rd4, %rd2, %rd15;
	ld.global.u32 	%r8, [%rd4+4];
	setp.ge.s32 	%p3, %r8, %r7;
	@%p3 bra 	$L__BB0_5;
	st.global.u32 	[%rd3], %r8;
	st.global.u32 	[%rd4+4], %r7;
$L__BB0_5:
	bar.sync 	0;
	add.s32 	%r21, %r21, 1;
	ld.global.u32 	%r20, [%rd1];
	add.s32 	%r19, %r20, -1;
	setp.lt.s32 	%p4, %r21, %r19;
	@%p4 bra 	$L__BB0_2;
$L__BB0_6:
	ret;

}
	// .globl	_Z7bubble1PiS_S_
.visible .entry _Z7bubble1PiS_S_(
	.param .u64 .ptr .align 1 _Z7bubble1PiS_S__param_0,
	.param .u64 .ptr .align 1 _Z7bubble1PiS_S__param_1,
	.param .u64 .ptr .align 1 _Z7bubble1PiS_S__param_2
)
{
	.reg .pred 	%p<3>;
	.reg .b32 	%r<12>;
	.reg .b64 	%rd<9>;

	ld.param.u64 	%rd3, [_Z7bubble1PiS_S__param_0];
	ld.param.u64 	%rd4, [_Z7bubble1PiS_S__param_1];
	ld.param.u64 	%rd2, [_Z7bubble1PiS_S__param_2];
	cvta.to.global.u64 	%rd5, %rd3;
	cvta.to.global.u64 	%rd6, %rd4;
	mov.u32 	%r4, %tid.x;
	mov.u32 	%r5, %ntid.x;
	mov.u32 	%r6, %ctaid.x;
	mad.lo.s32 	%r7, %r5, %r6, %r4;
	shl.b32 	%r8, %r7, 1;
	ld.global.u32 	%r9, [%rd6];
	add.s32 	%r1, %r9, %r8;
	add.s32 	%r10, %r1, 1;
	ld.global.u32 	%r11, [%rd5];
	setp.ge.s32 	%p1, %r10, %r11;
	@%p1 bra 	$L__BB1_3;
	cvta.to.global.u64 	%rd7, %rd2;
	mul.wide.s32 	%rd8, %r1, 4;
	add.s64 	%rd1, %rd7, %rd8;
	ld.global.u32 	%r2, [%rd1];
	ld.global.u32 	%r3, [%rd1+4];
	setp.ge.s32 	%p2, %r3, %r2;
	@%p2 bra 	$L__BB1_3;
	st.global.u32 	[%rd1], %r3;
	st.global.u32 	[%rd1+4], %r2;
$L__BB1_3:
	ret;

}


// ===== COMPILED SASS (sm_100) =====

	.target	sm_100

	.elftype	@"ET_EXEC"


//--------------------- .note.nv.tkinfo           --------------------------
	.section	.note.nv.tkinfo,"",@"SHT_NOTE"
	.sectionflags	@"SHF_NOTE_NV_TKINFO"
	.tkinfo
        /*0018*/ 	.word	0x00000002
        /*0030*/ 	.string	""
        /*0030*/ 	.string	"ptxas"
        /*0030*/ 	.string	"Cuda compilation tools, release 13.0, V13.0.88"
        /*0030*/ 	.string	"Build cuda_13.0.r13.0/compiler.36424714_0"
        /*0030*/ 	.string	"-arch sm_100 -m 64 "



//--------------------- .note.nv.cuinfo           --------------------------
	.section	.note.nv.cuinfo,"",@"SHT_NOTE"
	.sectionflags	@"SHF_NOTE_NV_CUINFO"
        /*0018*/ 	.short	0x0002
        /*001a*/ 	.short	0x0064
        /*001c*/ 	.short	0x0082
	.zero		2


//--------------------- .nv.info                  --------------------------
	.section	.nv.info,"",@"SHT_CUDA_INFO"
	.align	4


	//----- nvinfo : EIATTR_REGCOUNT
	.align		4
        /*0000*/ 	.byte	0x04, 0x2f
        /*0002*/ 	.short	(.L_2 - .L_1)
	.align		4
.L_1:
        /*0004*/ 	.word	index@(_Z6bubblePiS_)
        /*0008*/ 	.word	0x00000018


	//----- nvinfo : EIATTR_FRAME_SIZE
	.align		4
.L_2:
        /*000c*/ 	.byte	0x04, 0x11
        /*000e*/ 	.short	(.L_4 - .L_3)
	.align		4
.L_3:
        /*0010*/ 	.word	index@(_Z6bubblePiS_)
        /*0014*/ 	.word	0x00000008


	//----- nvinfo : EIATTR_REGCOUNT
	.align		4
.L_4:
        /*0018*/ 	.byte	0x04, 0x2f
        /*001a*/ 	.short	(.L_6 - .L_5)
	.align		4
.L_5:
        /*001c*/ 	.word	index@(_Z7bubble1PiS_S_)
        /*0020*/ 	.word	0x0000000a


	//----- nvinfo : EIATTR_FRAME_SIZE
	.align		4
.L_6:
        /*0024*/ 	.byte	0x04, 0x11
        /*0026*/ 	.short	(.L_8 - .L_7)
	.align		4
.L_7:
        /*0028*/ 	.word	index@(_Z7bubble1PiS_S_)
        /*002c*/ 	.word	0x00000000


	//----- nvinfo : EIATTR_MIN_STACK_SIZE
	.align		4
.L_8:
        /*0030*/ 	.byte	0x04, 0x12
        /*0032*/ 	.short	(.L_10 - .L_9)
	.align		4
.L_9:
        /*0034*/ 	.word	index@(_Z7bubble1PiS_S_)
        /*0038*/ 	.word	0x00000000


	//----- nvinfo : EIATTR_MIN_STACK_SIZE
	.align		4
.L_10:
        /*003c*/ 	.byte	0x04, 0x12
        /*003e*/ 	.short	(.L_12 - .L_11)
	.align		4
.L_11:
        /*0040*/ 	.word	index@(_Z6bubblePiS_)
        /*0044*/ 	.word	0x00000008
.L_12:


//--------------------- .nv.compat                --------------------------
	.section	.nv.compat,"",@"SHT_CUDA_COMPAT_INFO"
	.align	4
        /*0000*/ 	.byte	0x02, 0x09, 0x00, 0x00, 0x02, 0x02, 0x01, 0x00, 0x02, 0x05, 0x05, 0x00, 0x03, 0x07, 0x01, 0x01
        /*0010*/ 	.byte	0x02, 0x03, 0x00, 0x00, 0x02, 0x06, 0x01, 0x00, 0x04, 0x0b, 0x08, 0x00, 0x09, 0x00, 0x00, 0x00
        /*0020*/ 	.byte	0x00, 0x00, 0x00, 0x00


//--------------------- .nv.info._Z7bubble1PiS_S_ --------------------------
	.section	.nv.info._Z7bubble1PiS_S_,"",@"SHT_CUDA_INFO"
	.sectionflags	@""
	.align	4


	//----- nvinfo : EIATTR_CUDA_API_VERSION
	.align		4
        /*0000*/ 	.byte	0x04, 0x37
        /*0002*/ 	.short	(.L_14 - .L_13)
.L_13:
        /*0004*/ 	.word	0x00000082


	//----- nvinfo : EIATTR_KPARAM_INFO
	.align		4
.L_14:
        /*0008*/ 	.byte	0x04, 0x17
        /*000a*/ 	.short	(.L_16 - .L_15)
.L_15:
        /*000c*/ 	.word	0x00000000
        /*0010*/ 	.short	0x0002
        /*0012*/ 	.short	0x0010
        /*0014*/ 	.byte	0x00, 0xf5, 0x21, 0x00


	//----- nvinfo : EIATTR_KPARAM_INFO
	.align		4
.L_16:
        /*0018*/ 	.byte	0x04, 0x17
        /*001a*/ 	.short	(.L_18 - .L_17)
.L_17:
        /*001c*/ 	.word	0x00000000
        /*0020*/ 	.short	0x0001
        /*0022*/ 	.short	0x0008
        /*0024*/ 	.byte	0x00, 0xf5, 0x21, 0x00


	//----- nvinfo : EIATTR_KPARAM_INFO
	.align		4
.L_18:
        /*0028*/ 	.byte	0x04, 0x17
        /*002a*/ 	.short	(.L_20 - .L_19)
.L_19:
        /*002c*/ 	.word	0x00000000
        /*0030*/ 	.short	0x0000
        /*0032*/ 	.short	0x0000
        /*0034*/ 	.byte	0x00, 0xf5, 0x21, 0x00


	//----- nvinfo : EIATTR_SPARSE_MMA_MASK
	.align		4
.L_20:
        /*0038*/ 	.byte	0x03, 0x50
        /*003a*/ 	.short	0x0000


	//----- nvinfo : EIATTR_MAXREG_COUNT
	.align		4
        /*003c*/ 	.byte	0x03, 0x1b
        /*003e*/ 	.short	0x00ff


	//----- nvinfo : EIATTR_MERCURY_ISA_VERSION
	.align		4
        /*0040*/ 	.byte	0x03, 0x5f
        /*0042*/ 	.short	0x0101


	//----- nvinfo : EIATTR_VRC_CTA_INIT_COUNT
	.align		4
        /*0044*/ 	.byte	0x02, 0x4a
	.zero		1
	.zero		1


	//----- nvinfo : EIATTR_EXIT_INSTR_OFFSETS
	.align		4
        /*0048*/ 	.byte	0x04, 0x1c
        /*004a*/ 	.short	(.L_22 - .L_21)


	//   ....[0]....
.L_21:
        /*004c*/ 	.word	0x000000d0


	//   ....[1]....
        /*0050*/ 	.word	0x00000130


	//   ....[2]....
        /*0054*/ 	.word	0x00000160


	//----- nvinfo : EIATTR_CBANK_PARAM_SIZE
	.align		4
.L_22:
        /*0058*/ 	.byte	0x03, 0x19
        /*005a*/ 	.short	0x0018


	//----- nvinfo : EIATTR_PARAM_CBANK
	.align		4
        /*005c*/ 	.byte	0x04, 0x0a
        /*005e*/ 	.short	(.L_24 - .L_23)
	.align		4
.L_23:
        /*0060*/ 	.word	index@(.nv.constant0._Z7bubble1PiS_S_)
        /*0064*/ 	.short	0x0380
        /*0066*/ 	.short	0x0018


	//----- nvinfo : EIATTR_SW_WAR
	.align		4
.L_24:
        /*0068*/ 	.byte	0x04, 0x36
        /*006a*/ 	.short	(.L_26 - .L_25)
.L_25:
        /*006c*/ 	.word	0x00000008
.L_26:


//--------------------- .nv.info._Z6bubblePiS_    --------------------------
	.section	.nv.info._Z6bubblePiS_,"",@"SHT_CUDA_INFO"
	.sectionflags	@""
	.align	4


	//----- nvinfo : EIATTR_CUDA_API_VERSION
	.align		4
        /*0000*/ 	.byte	0x04, 0x37
        /*0002*/ 	.short	(.L_28 - .L_27)
.L_27:
        /*0004*/ 	.word	0x00000082


	//----- nvinfo : EIATTR_KPARAM_INFO
	.align		4
.L_28:
        /*0008*/ 	.byte	0x04, 0x17
        /*000a*/ 	.short	(.L_30 - .L_29)
.L_29:
        /*000c*/ 	.word	0x00000000
        /*0010*/ 	.short	0x0001
        /*0012*/ 	.short	0x0008
        /*0014*/ 	.byte	0x00, 0xf5, 0x21, 0x00


	//----- nvinfo : EIATTR_KPARAM_INFO
	.align		4
.L_30:
        /*0018*/ 	.byte	0x04, 0x17
        /*001a*/ 	.short	(.L_32 - .L_31)
.L_31:
        /*001c*/ 	.word	0x00000000
        /*0020*/ 	.short	0x0000
        /*0022*/ 	.short	0x0000
        /*0024*/ 	.byte	0x00, 0xf5, 0x21, 0x00


	//----- nvinfo : EIATTR_SPARSE_MMA_MASK
	.align		4
.L_32:
        /*0028*/ 	.byte	0x03, 0x50
        /*002a*/ 	.short	0x0000


	//----- nvinfo : EIATTR_MAXREG_COUNT
	.align		4
        /*002c*/ 	.byte	0x03, 0x1b
        /*002e*/ 	.short	0x00ff


	//----- nvinfo : EIATTR_NUM_BARRIERS
	.align		4
        /*0030*/ 	.byte	0x02, 0x4c
        /*0032*/ 	.byte	0x01
	.zero		1


	//----- nvinfo : EIATTR_EXTERNS
	.align		4
        /*0034*/ 	.byte	0x04, 0x0f
        /*0036*/ 	.short	(.L_34 - .L_33)


	//   ....[0]....
	.align		4
.L_33:
        /*0038*/ 	.word	index@(vprintf)


	//----- nvinfo : EIATTR_MERCURY_ISA_VERSION
	.align		4
.L_34:
        /*003c*/ 	.byte	0x03, 0x5f
        /*003e*/ 	.short	0x0101


	//----- nvinfo : EIATTR_VRC_CTA_INIT_COUNT
	.align		4
        /*0040*/ 	.byte	0x02, 0x4a
	.zero		1
	.zero		1


	//----- nvinfo : EIATTR_SYSCALL_OFFSETS
	.align		4
        /*0044*/ 	.byte	0x04, 0x46
        /*0046*/ 	.short	(.L_36 - .L_35)


	//   ....[0]....
.L_35:
        /*0048*/ 	.word	0x00000140


	//----- nvinfo : EIATTR_EXIT_INSTR_OFFSETS
	.align		4
.L_36:
        /*004c*/ 	.byte	0x04, 0x1c
        /*004e*/ 	.short	(.L_38 - .L_37)


	//   ....[0]....
.L_37:
        /*0050*/ 	.word	0x00000180


	//   ....[1]....
        /*0054*/ 	.word	0x00000310


	//----- nvinfo : EIATTR_CRS_STACK_SIZE
	.align		4
.L_38:
        /*0058*/ 	.byte	0x04, 0x1e
        /*005a*/ 	.short	(.L_40 - .L_39)
.L_39:
        /*005c*/ 	.word	0x00000000


	//----- nvinfo : EIATTR_CBANK_PARAM_SIZE
	.align		4
.L_40:
        /*0060*/ 	.byte	0x03, 0x19
        /*0062*/ 	.short	0x0010


	//----- nvinfo : EIATTR_PARAM_CBANK
	.align		4
        /*0064*/ 	.byte	0x04, 0x0a
        /*0066*/ 	.short	(.L_42 - .L_41)
	.align		4
.L_41:
        /*0068*/ 	.word	index@(.nv.constant0._Z6bubblePiS_)
        /*006c*/ 	.short	0x0380
        /*006e*/ 	.short	0x0010


	//----- nvinfo : EIATTR_SW_WAR
	.align		4
.L_42:
        /*0070*/ 	.byte	0x04, 0x36
        /*0072*/ 	.short	(.L_44 - .L_43)
.L_43:
        /*0074*/ 	.word	0x00000008
.L_44:


//--------------------- .nv.callgraph             --------------------------
	.section	.nv.callgraph,"",@"SHT_CUDA_CALLGRAPH"
	.align	4
	.sectionentsize	8
	.align		4
        /*0000*/ 	.word	0x00000000
	.align		4
        /*0004*/ 	.word	0xffffffff
	.align		4
        /*0008*/ 	.word	index@(_Z6bubblePiS_)
	.align		4
        /*000c*/ 	.word	index@(vprintf)
	.align		4
        /*0010*/ 	.word	0x00000000
	.align		4
        /*0014*/ 	.word	0xfffffffe
	.align		4
        /*0018*/ 	.word	0x00000000
	.align		4
        /*001c*/ 	.word	0xfffffffd
	.align		4
        /*0020*/ 	.word	0x00000000
	.align		4
        /*0024*/ 	.word	0xfffffffc


//--------------------- .nv.constant4             --------------------------
	.section	.nv.constant4,"a",@progbits
	.align	8
	.align		8
.nv.constant4:
        /*0000*/ 	.dword	$str
	.align		8
        /*0008*/ 	.dword	vprintf


//--------------------- .text._Z7bubble1PiS_S_    --------------------------
	.section	.text._Z7bubble1PiS_S_,"ax",@progbits
	.align	128
        .global         _Z7bubble1PiS_S_
        .type           _Z7bubble1PiS_S_,@function
        .size           _Z7bubble1PiS_S_,(.L_x_5 - _Z7bubble1PiS_S_)
        .other          _Z7bubble1PiS_S_,@"STO_CUDA_ENTRY STV_DEFAULT"
_Z7bubble1PiS_S_:
.text._Z7bubble1PiS_S_:
[----:B------:R-:W-:Y:S08]  /*0000*/  LDC R1, c[0x0][0x37c] ;  /* 0x0000df00ff017b82 */ /* 0x000ff00000000800 */
[----:B------:R-:W0:Y:S01]  /*0010*/  LDC.64 R2, c[0x0][0x388] ;  /* 0x0000e200ff027b82 */ /* 0x000e220000000a00 */
[----:B------:R-:W0:Y:S07]  /*0020*/  LDCU.64 UR4, c[0x0][0x358] ;  /* 0x00006b00ff0477ac */ /* 0x000e2e0008000a00 */
[----:B------:R-:W1:Y:S01]  /*0030*/  LDC.64 R4, c[0x0][0x380] ;  /* 0x0000e000ff047b82 */ /* 0x000e620000000a00 */
[----:B0-----:R-:W2:Y:S04]  /*0040*/  LDG.E R3, desc[UR4][R2.64] ;  /* 0x0000000402037981 */ /* 0x001ea8000c1e1900 */
[----:B-1----:R-:W3:Y:S01]  /*0050*/  LDG.E R5, desc[UR4][R4.64] ;  /* 0x0000000404057981 */ /* 0x002ee2000c1e1900 */
[----:B------:R-:W0:Y:S01]  /*0060*/  LDCU UR6, c[0x0][0x360] ;  /* 0x00006c00ff0677ac */ /* 0x000e220008000800 */
[----:B------:R-:W0:Y:S01]  /*0070*/  S2R R0, SR_TID.X ;  /* 0x0000000000007919 */ /* 0x000e220000002100 */
[----:B------:R-:W0:Y:S02]  /*0080*/  S2R R7, SR_CTAID.X ;  /* 0x0000000000077919 */ /* 0x000e240000002500 */
[----:B0-----:R-:W-:-:S05]  /*0090*/  IMAD R0, R7, UR6, R0 ;  /* 0x0000000607007c24 */ /* 0x001fca000f8e0200 */
[----:B--2---:R-:W-:-:S04]  /*00a0*/  LEA R7, R0, R3, 0x1 ;  /* 0x0000000300077211 */ /* 0x004fc800078e08ff */
[----:B------:R-:W-:-:S04]  /*00b0*/  IADD3 R0, PT, PT, R7, 0x1, RZ ;  /* 0x0000000107007810 */ /* 0x000fc80007ffe0ff */
[----:B---3--:R-:W-:-:S13]  /*00c0*/  ISETP.GE.AND P0, PT, R0, R5, PT ;  /* 0x000000050000720c */ /* 0x008fda0003f06270 */
[----:B------:R-:W-:Y:S05]  /*00d0*/  @P0 EXIT ;  /* 0x000000000000094d */ /* 0x000fea0003800000 */
[----:B------:R-:W0:Y:S02]  /*00e0*/  LDC.64 R2, c[0x0][0x390] ;  /* 0x0000e400ff027b82 */ /* 0x000e240000000a00 */
[----:B0-----:R-:W-:-:S05]  /*00f0*/  IMAD.WIDE R2, R7, 0x4, R2 ;  /* 0x0000000407027825 */ /* 0x001fca00078e0202 */
[----:B------:R-:W2:Y:S04]  /*0100*/  LDG.E R5, desc[UR4][R2.64] ;  /* 0x0000000402057981 */ /* 0x000ea8000c1e1900 */
[----:B------:R-:W2:Y:S02]  /*0110*/  LDG.E R0, desc[UR4][R2.64+0x4] ;  /* 0x0000040402007981 */ /* 0x000ea4000c1e1900 */
[----:B--2---:R-:W-:-:S13]  /*0120*/  ISETP.GE.AND P0, PT, R0, R5, PT ;  /* 0x000000050000720c */ /* 0x004fda0003f06270 */
[----:B------:R-:W-:Y:S05]  /*0130*/  @P0 EXIT ;  /* 0x000000000000094d */ /* 0x000fea0003800000 */
[----:B------:R-:W-:Y:S04]  /*0140*/  STG.E desc[UR4][R2.64], R0 ;  /* 0x0000000002007986 */ /* 0x000fe8000c101904 */
[----:B------:R-:W-:Y:S01]  /*0150*/  STG.E desc[UR4][R2.64+0x4], R5 ;  /* 0x0000040502007986 */ /* 0x000fe2000c101904 */
[----:B------:R-:W-:Y:S05]  /*0160*/  EXIT ;  /* 0x000000000000794d */ /* 0x000fea0003800000 */
.L_x_0:
[----:B------:R-:W-:-:S00]  /*0170*/  BRA `(.L_x_0) ;  /* 0xfffffffc00fc7947 */ /* 0x000fc0000383ffff */
[----:B------:R-:W-:-:S00]  /*0180*/  NOP ;  /* 0x0000000000007918 */ /* 0x000fc00000000000 */
[----:B------:R-:W-:-:S00]  /*0190*/  NOP ;  /* 0x0000000000007918 */ /* 0x000fc00000000000 */
[----:B------:R-:W-:-:S00]  /*01a0*/  NOP ;  /* 0x0000000000007918 */ /* 0x000fc00000000000 */
[----:B------:R-:W-:-:S00]  /*01b0*/  NOP ;  /* 0x0000000000007918 */ /* 0x000fc00000000000 */
[----:B------:R-:W-:-:S00]  /*01c0*/  NOP ;  /* 0x0000000000007918 */ /* 0x000fc00000000000 */
[----:B------:R-:W-:-:S00]  /*01d0*/  NOP ;  /* 0x0000000000007918 */ /* 0x000fc00000000000 */
[----:B------:R-:W-:-:S00]  /*01e0*/  NOP ;  /* 0x0000000000007918 */ /* 0x000fc00000000000 */
[----:B------:R-:W-:-:S00]  /*01f0*/  NOP ;  /* 0x0000000000007918 */ /* 0x000fc00000000000 */
.L_x_5:


//--------------------- .text._Z6bubblePiS_       --------------------------
	.section	.text._Z6bubblePiS_,"ax",@progbits
	.align	128
        .global         _Z6bubblePiS_
        .type           _Z6bubblePiS_,@function
        .size           _Z6bubblePiS_,(.L_x_6 - _Z6bubblePiS_)
        .other          _Z6bubblePiS_,@"STO_CUDA_ENTRY STV_DEFAULT"
_Z6bubblePiS_:
.text._Z6bubblePiS_:
[----:B------:R-:W0:Y:S01]  /*0000*/  LDC R1, c[0x0][0x37c] ;  /* 0x0000df00ff017b82 */ /* 0x000e220000000800 */
[----:B------:R-:W1:Y:S01]  /*0010*/  S2R R2, SR_TID.X ;  /* 0x0000000000027919 */ /* 0x000e620000002100 */
[----:B------:R-:W2:Y:S01]  /*0020*/  LDCU UR5, c[0x0][0x2fc] ;  /* 0x00005f80ff0577ac */ /* 0x000ea20008000800 */
[----:B0-----:R-:W-:Y:S01]  /*0030*/  VIADD R1, R1, 0xfffffff8 ;  /* 0xfffffff801017836 */ /* 0x001fe20000000000 */
[----:B------:R-:W-:Y:S01]  /*0040*/  MOV R0, 0x8 ;  /* 0x0000000800007802 */ /* 0x000fe20000000f00 */
[----:B------:R-:W1:Y:S01]  /*0050*/  S2R R3, SR_CTAID.X ;  /* 0x0000000000037919 */ /* 0x000e620000002500 */
[----:B------:R-:W1:Y:S02]  /*0060*/  LDCU UR4, c[0x0][0x360] ;  /* 0x00006c00ff0477ac */ /* 0x000e640008000800 */
[----:B------:R0:W3:Y:S01]  /*0070*/  LDC.64 R8, c[0x4][R0] ;  /* 0x0100000000087b82 */ /* 0x0000e20000000a00 */
[----:B------:R-:W4:Y:S01]  /*0080*/  LDCU.64 UR6, c[0x4][URZ] ;  /* 0x01000000ff0677ac */ /* 0x000f220008000a00 */
[----:B------:R-:W0:Y:S01]  /*0090*/  LDCU.64 UR36, c[0x0][0x358] ;  /* 0x00006b00ff2477ac */ /* 0x000e220008000a00 */
[----:B------:R-:W0:Y:S01]  /*00a0*/  LDCU.64 UR38, c[0x0][0x388] ;  /* 0x00007100ff2677ac */ /* 0x000e220008000a00 */
[----:B----4-:R-:W-:-:S02]  /*00b0*/  IMAD.U32 R4, RZ, RZ, UR6 ;  /* 0x00000006ff047e24 */ /* 0x010fc4000f8e00ff */
[----:B------:R-:W-:Y:S02]  /*00c0*/  IMAD.U32 R5, RZ, RZ, UR7 ;  /* 0x00000007ff057e24 */ /* 0x000fe4000f8e00ff */
[----:B-1----:R-:W-:Y:S01]  /*00d0*/  IMAD R2, R3, UR4, R2 ;  /* 0x0000000403027c24 */ /* 0x002fe2000f8e0202 */
[----:B------:R-:W1:Y:S03]  /*00e0*/  LDCU UR4, c[0x0][0x2f8] ;  /* 0x00005f00ff0477ac */ /* 0x000e660008000800 */
[----:B------:R-:W-:-:S05]  /*00f0*/  IMAD.SHL.U32 R2, R2, 0x2, RZ ;  /* 0x0000000202027824 */ /* 0x000fca00078e00ff */
[----:B------:R4:W-:Y:S01]  /*0100*/  STL [R1], R2 ;  /* 0x0000000201007387 */ /* 0x0009e20000100800 */
[----:B-1----:R-:W-:-:S05]  /*0110*/  IADD3 R6, P0, PT, R1, UR4, RZ ;  /* 0x0000000401067c10 */ /* 0x002fca000ff1e0ff */
[----:B0-234-:R-:W-:-:S08]  /*0120*/  IMAD.X R7, RZ, RZ, UR5, P0 ;  /* 0x00000005ff077e24 */ /* 0x01dfd000080e06ff */
[----:B------:R-:W-:-:S07]  /*0130*/  LEPC R20, `(.L_x_1) ;  /* 0x000000001014794e */ /* 0x000fce0000000000 */
[----:B------:R-:W-:Y:S05]  /*0140*/  CALL.ABS.NOINC R8 ;  /* 0x0000000008007343 */ /* 0x000fea0003c00000 */
.L_x_1:
[----:B------:R-:W0:Y:S02]  /*0150*/  LDC.64 R4, c[0x0][0x380] ;  /* 0x0000e000ff047b82 */ /* 0x000e240000000a00 */
[----:B0-----:R-:W2:Y:S02]  /*0160*/  LDG.E R0, desc[UR36][R4.64] ;  /* 0x0000002404007981 */ /* 0x001ea4000c1e1900 */
[----:B--2---:R-:W-:-:S13]  /*0170*/  ISETP.GE.AND P0, PT, R0, 0x2, PT ;  /* 0x000000020000780c */ /* 0x004fda0003f06270 */
[----:B------:R-:W-:Y:S05]  /*0180*/  @!P0 EXIT ;  /* 0x000000000000894d */ /* 0x000fea0003800000 */
[----:B------:R-:W0:Y:S01]  /*0190*/  LDC.64 R6, c[0x0][0x388] ;  /* 0x0000e200ff067b82 */ /* 0x000e220000000a00 */
[----:B------:R-:W-:-:S07]  /*01a0*/  IMAD.MOV.U32 R3, RZ, RZ, RZ ;  /* 0x000000ffff037224 */ /* 0x000fce00078e00ff */
.L_x_3:
[----:B------:R-:W-:-:S05]  /*01b0*/  LOP3.LUT R11, R3, 0x1, RZ, 0xc0, !PT ;  /* 0x00000001030b7812 */ /* 0x000fca00078ec0ff */
[----:B------:R-:W-:-:S04]  /*01c0*/  IMAD.IADD R13, R2, 0x1, R11 ;  /* 0x00000001020d7824 */ /* 0x000fc800078e020b */
[----:B------:R-:W-:-:S05]  /*01d0*/  VIADD R9, R13, 0x1 ;  /* 0x000000010d097836 */ /* 0x000fca0000000000 */
[----:B------:R-:W-:-:S13]  /*01e0*/  ISETP.GE.AND P0, PT, R9, R0, PT ;  /* 0x000000000900720c */ /* 0x000fda0003f06270 */
[----:B------:R-:W-:Y:S05]  /*01f0*/  @P0 BRA `(.L_x_2) ;  /* 0x0000000000280947 */ /* 0x000fea0003800000 */
[----:B------:R-:W-:Y:S01]  /*0200*/  IADD3 R0, P0, PT, R2, R11, RZ ;  /* 0x0000000b02007210 */ /* 0x000fe20007f1e0ff */
[----:B0-----:R-:W-:-:S03]  /*0210*/  IMAD.WIDE R8, R13, 0x4, R6 ;  /* 0x000000040d087825 */ /* 0x001fc600078e0206 */
[----:B------:R-:W-:Y:S02]  /*0220*/  LEA.HI.X.SX32 R11, R2, RZ, 0x1, P0 ;  /* 0x000000ff020b7211 */ /* 0x000fe400000f0eff */
[C---:B------:R-:W-:Y:S01]  /*0230*/  LEA R10, P0, R0.reuse, UR38, 0x2 ;  /* 0x00000026000a7c11 */ /* 0x040fe2000f8010ff */
[----:B------:R-:W2:Y:S03]  /*0240*/  LDG.E R13, desc[UR36][R8.64] ;  /* 0x00000024080d7981 */ /* 0x000ea6000c1e1900 */
[----:B------:R-:W-:-:S05]  /*0250*/  LEA.HI.X R11, R0, UR39, R11, 0x2, P0 ;  /* 0x00000027000b7c11 */ /* 0x000fca00080f140b */
[----:B------:R-:W2:Y:S02]  /*0260*/  LDG.E R0, desc[UR36][R10.64+0x4] ;  /* 0x000004240a007981 */ /* 0x000ea4000c1e1900 */
[----:B--2---:R-:W-:-:S13]  /*0270*/  ISETP.GE.AND P0, PT, R0, R13, PT ;  /* 0x0000000d0000720c */ /* 0x004fda0003f06270 */
[----:B------:R1:W-:Y:S04]  /*0280*/  @!P0 STG.E desc[UR36][R8.64], R0 ;  /* 0x0000000008008986 */ /* 0x0003e8000c101924 */
[----:B------:R1:W-:Y:S02]  /*0290*/  @!P0 STG.E desc[UR36][R10.64+0x4], R13 ;  /* 0x0000040d0a008986 */ /* 0x0003e4000c101924 */
.L_x_2:
[----:B------:R-:W-:Y:S05]  /*02a0*/  WARPSYNC.ALL ;  /* 0x0000000000007948 */ /* 0x000fea0003800000 */
[----:B------:R-:W-:Y:S06]  /*02b0*/  BAR.SYNC.DEFER_BLOCKING 0x0 ;  /* 0x0000000000007b1d */ /* 0x000fec0000010000 */
[----:B-1----:R-:W2:Y:S01]  /*02c0*/  LDG.E R0, desc[UR36][R4.64] ;  /* 0x0000002404007981 */ /* 0x002ea2000c1e1900 */
[----:B------:R-:W-:-:S02]  /*02d0*/  VIADD R3, R3, 0x1 ;  /* 0x0000000103037836 */ /* 0x000fc40000000000 */
[----:B--2---:R-:W-:-:S05]  /*02e0*/  VIADD R8, R0, 0xffffffff ;  /* 0xffffffff00087836 */ /* 0x004fca0000000000 */
[----:B------:R-:W-:-:S13]  /*02f0*/  ISETP.GE.AND P0, PT, R3, R8, PT ;  /* 0x000000080300720c */ /* 0x000fda0003f06270 */
[----:B------:R-:W-:Y:S05]  /*0300*/  @!P0 BRA `(.L_x_3) ;  /* 0xfffffffc00a88947 */ /* 0x000fea000383ffff */
[----:B------:R-:W-:Y:S05]  /*0310*/  EXIT ;  /* 0x000000000000794d */ /* 0x000fea0003800000 */
.L_x_4:
        /* <DEDUP_REMOVED lines=14> */
.L_x_6:


//--------------------- .nv.global.init           --------------------------
	.section	.nv.global.init,"aw",@progbits
.nv.global.init:
	.type		$str,@object
	.size		$str,(.L_0 - $str)
$str:
        /*0000*/ 	.byte	0x25, 0x64, 0x0a, 0x00
.L_0:


//--------------------- .nv.shared.reserved.0     --------------------------
	.section	.nv.shared.reserved.0,"aw",@nobits
	.weak		__nv_reservedSMEM_offset_0_alias
	.size		__nv_reservedSMEM_offset_0_alias, 0, 64
	.other		__nv_reservedSMEM_offset_0_alias,@"STO_CUDA_RESERVED_SHARED STV_DEFAULT"
__nv_reservedSMEM_offset_0_alias:
	.zero		0
	.zero		64


//--------------------- .nv.constant0._Z7bubble1PiS_S_ --------------------------
	.section	.nv.constant0._Z7bubble1PiS_S_,"a",@progbits
	.sectionflags	@""
	.align	4
.nv.constant0._Z7bubble1PiS_S_:
	.zero		920


//--------------------- .nv.constant0._Z6bubblePiS_ --------------------------
	.section	.nv.constant0._Z6bubblePiS_,"a",@progbits
	.sectionflags	@""
	.align	4
.nv.constant0._Z6bubblePiS_:
	.zero		912


//--------------------- SYMBOLS --------------------------

	.type		.nv.reservedSmem.offset0,@object
	.size		.nv.reservedSmem.offset0,0x4
	.type		vprintf,@function
